//
// Generated by NVIDIA NVVM Compiler
//
// Compiler Build ID: CL-36424714
// Cuda compilation tools, release 13.0, V13.0.88
// Based on NVVM 20.0.0
//

.version 9.0
.target sm_100
.address_size 64

	// .globl	_Z15vectorAddKernelPfS_S_S_i

.visible .entry _Z15vectorAddKernelPfS_S_S_i(
	.param .u64 .ptr .align 1 _Z15vectorAddKernelPfS_S_S_i_param_0,
	.param .u64 .ptr .align 1 _Z15vectorAddKernelPfS_S_S_i_param_1,
	.param .u64 .ptr .align 1 _Z15vectorAddKernelPfS_S_S_i_param_2,
	.param .u64 .ptr .align 1 _Z15vectorAddKernelPfS_S_S_i_param_3,
	.param .u32 _Z15vectorAddKernelPfS_S_S_i_param_4
)
{
	.reg .pred 	%p<2>;
	.reg .b32 	%r<11>;
	.reg .b32 	%f<7>;
	.reg .b64 	%rd<15>;

	ld.param.u64 	%rd1, [_Z15vectorAddKernelPfS_S_S_i_param_0];
	ld.param.u64 	%rd2, [_Z15vectorAddKernelPfS_S_S_i_param_1];
	ld.param.u64 	%rd3, [_Z15vectorAddKernelPfS_S_S_i_param_2];
	ld.param.u64 	%rd4, [_Z15vectorAddKernelPfS_S_S_i_param_3];
	ld.param.u32 	%r2, [_Z15vectorAddKernelPfS_S_S_i_param_4];
	mov.u32 	%r3, %ctaid.x;
	mov.u32 	%r4, %ntid.x;
	mov.u32 	%r5, %tid.x;
	mad.lo.s32 	%r1, %r3, %r4, %r5;
	setp.ge.s32 	%p1, %r1, %r2;
	@%p1 bra 	$L__BB0_2;
	cvta.to.global.u64 	%rd5, %rd3;
	cvta.to.global.u64 	%rd6, %rd4;
	cvta.to.global.u64 	%rd7, %rd1;
	cvta.to.global.u64 	%rd8, %rd2;
	shr.s32 	%r6, %r1, 31;
	shr.u32 	%r7, %r6, 28;
	add.s32 	%r8, %r1, %r7;
	and.b32  	%r9, %r8, -16;
	sub.s32 	%r10, %r1, %r9;
	mul.wide.s32 	%rd9, %r10, 4;
	add.s64 	%rd10, %rd5, %rd9;
	ld.global.f32 	%f1, [%rd10];
	add.s64 	%rd11, %rd6, %rd9;
	ld.global.f32 	%f2, [%rd11];
	mul.wide.s32 	%rd12, %r1, 4;
	add.s64 	%rd13, %rd7, %rd12;
	ld.global.f32 	%f3, [%rd13];
	mul.f32 	%f4, %f2, %f3;
	mul.f32 	%f5, %f1, %f3;
	sub.f32 	%f6, %f4, %f5;
	add.s64 	%rd14, %rd8, %rd12;
	st.global.f32 	[%rd14], %f6;
$L__BB0_2:
	ret;

}


// ===== COMPILED SASS (sm_100) =====

	.target	sm_100

	.elftype	@"ET_EXEC"


//--------------------- .note.nv.tkinfo           --------------------------
	.section	.note.nv.tkinfo,"",@"SHT_NOTE"
	.sectionflags	@"SHF_NOTE_NV_TKINFO"
	.tkinfo
        /*0018*/ 	.word	0x00000002
        /*0030*/ 	.string	""
        /*0030*/ 	.string	"ptxas"
        /*0030*/ 	.string	"Cuda compilation tools, release 13.0, V13.0.88"
        /*0030*/ 	.string	"Build cuda_13.0.r13.0/compiler.36424714_0"
        /*0030*/ 	.string	"-arch sm_100 -m 64 "



//--------------------- .note.nv.cuinfo           --------------------------
	.section	.note.nv.cuinfo,"",@"SHT_NOTE"
	.sectionflags	@"SHF_NOTE_NV_CUINFO"
        /*0018*/ 	.short	0x0002
        /*001a*/ 	.short	0x0064
        /*001c*/ 	.short	0x0082
	.zero		2


//--------------------- .nv.info                  --------------------------
	.section	.nv.info,"",@"SHT_CUDA_INFO"
	.align	4


	//----- nvinfo : EIATTR_REGCOUNT
	.align		4
        /*0000*/ 	.byte	0x04, 0x2f
        /*0002*/ 	.short	(.L_1 - .L_0)
	.align		4
.L_0:
        /*0004*/ 	.word	index@(_Z15vectorAddKernelPfS_S_S_i)
        /*0008*/ 	.word	0x00000010


	//----- nvinfo : EIATTR_FRAME_SIZE
	.align		4
.L_1:
        /*000c*/ 	.byte	0x04, 0x11
        /*000e*/ 	.short	(.L_3 - .L_2)
	.align		4
.L_2:
        /*0010*/ 	.word	index@(_Z15vectorAddKernelPfS_S_S_i)
        /*0014*/ 	.word	0x00000000


	//----- nvinfo : EIATTR_MIN_STACK_SIZE
	.align		4
.L_3:
        /*0018*/ 	.byte	0x04, 0x12
        /*001a*/ 	.short	(.L_5 - .L_4)
	.align		4
.L_4:
        /*001c*/ 	.word	index@(_Z15vectorAddKernelPfS_S_S_i)
        /*0020*/ 	.word	0x00000000
.L_5:


//--------------------- .nv.compat                --------------------------
	.section	.nv.compat,"",@"SHT_CUDA_COMPAT_INFO"
	.align	4
        /*0000*/ 	.byte	0x02, 0x09, 0x00, 0x00, 0x02, 0x02, 0x01, 0x00, 0x02, 0x05, 0x05, 0x00, 0x03, 0x07, 0x01, 0x01
        /*0010*/ 	.byte	0x02, 0x03, 0x00, 0x00, 0x02, 0x06, 0x01, 0x00, 0x04, 0x0b, 0x08, 0x00, 0x09, 0x00, 0x00, 0x00
        /*0020*/ 	.byte	0x00, 0x00, 0x00, 0x00


//--------------------- .nv.info._Z15vectorAddKernelPfS_S_S_i --------------------------
	.section	.nv.info._Z15vectorAddKernelPfS_S_S_i,"",@"SHT_CUDA_INFO"
	.sectionflags	@""
	.align	4


	//----- nvinfo : EIATTR_CUDA_API_VERSION
	.align		4
        /*0000*/ 	.byte	0x04, 0x37
        /*0002*/ 	.short	(.L_7 - .L_6)
.L_6:
        /*0004*/ 	.word	0x00000082


	//----- nvinfo : EIATTR_KPARAM_INFO
	.align		4
.L_7:
        /*0008*/ 	.byte	0x04, 0x17
        /*000a*/ 	.short	(.L_9 - .L_8)
.L_8:
        /*000c*/ 	.word	0x00000000
        /*0010*/ 	.short	0x0004
        /*0012*/ 	.short	0x0020
        /*0014*/ 	.byte	0x00, 0xf0, 0x11, 0x00


	//----- nvinfo : EIATTR_KPARAM_INFO
	.align		4
.L_9:
        /*0018*/ 	.byte	0x04, 0x17
        /*001a*/ 	.short	(.L_11 - .L_10)
.L_10:
        /*001c*/ 	.word	0x00000000
        /*0020*/ 	.short	0x0003
        /*0022*/ 	.short	0x0018
        /*0024*/ 	.byte	0x00, 0xf5, 0x21, 0x00


	//----- nvinfo : EIATTR_KPARAM_INFO
	.align		4
.L_11:
        /*0028*/ 	.byte	0x04, 0x17
        /*002a*/ 	.short	(.L_13 - .L_12)
.L_12:
        /*002c*/ 	.word	0x00000000
        /*0030*/ 	.short	0x0002
        /*0032*/ 	.short	0x0010
        /*0034*/ 	.byte	0x00, 0xf5, 0x21, 0x00


	//----- nvinfo : EIATTR_KPARAM_INFO
	.align		4
.L_13:
        /*0038*/ 	.byte	0x04, 0x17
        /*003a*/ 	.short	(.L_15 - .L_14)
.L_14:
        /*003c*/ 	.word	0x00000000
        /*0040*/ 	.short	0x0001
        /*0042*/ 	.short	0x0008
        /*0044*/ 	.byte	0x00, 0xf5, 0x21, 0x00


	//----- nvinfo : EIATTR_KPARAM_INFO
	.align		4
.L_15:
        /*0048*/ 	.byte	0x04, 0x17
        /*004a*/ 	.short	(.L_17 - .L_16)
.L_16:
        /*004c*/ 	.word	0x00000000
        /*0050*/ 	.short	0x0000
        /*0052*/ 	.short	0x0000
        /*0054*/ 	.byte	0x00, 0xf5, 0x21, 0x00


	//----- nvinfo : EIATTR_SPARSE_MMA_MASK
	.align		4
.L_17:
        /*0058*/ 	.byte	0x03, 0x50
        /*005a*/ 	.short	0x0000


	//----- nvinfo : EIATTR_MAXREG_COUNT
	.align		4
        /*005c*/ 	.byte	0x03, 0x1b
        /*005e*/ 	.short	0x00ff


	//----- nvinfo : EIATTR_MERCURY_ISA_VERSION
	.align		4
        /*0060*/ 	.byte	0x03, 0x5f
        /*0062*/ 	.short	0x0101


	//----- nvinfo : EIATTR_VRC_CTA_INIT_COUNT
	.align		4
        /*0064*/ 	.byte	0x02, 0x4a
	.zero		1
	.zero		1


	//----- nvinfo : EIATTR_EXIT_INSTR_OFFSETS
	.align		4
        /*0068*/ 	.byte	0x04, 0x1c
        /*006a*/ 	.short	(.L_19 - .L_18)


	//   ....[0]....
.L_18:
        /*006c*/ 	.word	0x00000070


	//   ....[1]....
        /*0070*/ 	.word	0x000001b0


	//----- nvinfo : EIATTR_CBANK_PARAM_SIZE
	.align		4
.L_19:
        /*0074*/ 	.byte	0x03, 0x19
        /*0076*/ 	.short	0x0024


	//----- nvinfo : EIATTR_PARAM_CBANK
	.align		4
        /*0078*/ 	.byte	0x04, 0x0a
        /*007a*/ 	.short	(.L_21 - .L_20)
	.align		4
.L_20:
        /*007c*/ 	.word	index@(.nv.constant0._Z15vectorAddKernelPfS_S_S_i)
        /*0080*/ 	.short	0x0380
        /*0082*/ 	.short	0x0024


	//----- nvinfo : EIATTR_SW_WAR
	.align		4
.L_21:
        /*0084*/ 	.byte	0x04, 0x36
        /*0086*/ 	.short	(.L_23 - .L_22)
.L_22:
        /*0088*/ 	.word	0x00000008
.L_23:


//--------------------- .nv.callgraph             --------------------------
	.section	.nv.callgraph,"",@"SHT_CUDA_CALLGRAPH"
	.align	4
	.sectionentsize	8
	.align		4
        /*0000*/ 	.word	0x00000000
	.align		4
        /*0004*/ 	.word	0xffffffff
	.align		4
        /*0008*/ 	.word	0x00000000
	.align		4
        /*000c*/ 	.word	0xfffffffe
	.align		4
        /*0010*/ 	.word	0x00000000
	.align		4
        /*0014*/ 	.word	0xfffffffd
	.align		4
        /*0018*/ 	.word	0x00000000
	.align		4
        /*001c*/ 	.word	0xfffffffc


//--------------------- .text._Z15vectorAddKernelPfS_S_S_i --------------------------
	.section	.text._Z15vectorAddKernelPfS_S_S_i,"ax",@progbits
	.align	128
        .global         _Z15vectorAddKernelPfS_S_S_i
        .type           _Z15vectorAddKernelPfS_S_S_i,@function
        .size           _Z15vectorAddKernelPfS_S_S_i,(.L_x_1 - _Z15vectorAddKernelPfS_S_S_i)
        .other          _Z15vectorAddKernelPfS_S_S_i,@"STO_CUDA_ENTRY STV_DEFAULT"
_Z15vectorAddKernelPfS_S_S_i:
.text._Z15vectorAddKernelPfS_S_S_i:
[----:B------:R-:W-:Y:S01]  /*0000*/  LDC R1, c[0x0][0x37c] ;  /* 0x0000df00ff017b82 */ /* 0x000fe20000000800 */
[----:B------:R-:W0:Y:S07]  /*0010*/  S2R R0, SR_TID.X ;  /* 0x0000000000007919 */ /* 0x000e2e0000002100 */
[----:B------:R-:W0:Y:S01]  /*0020*/  S2UR UR4, SR_CTAID.X ;  /* 0x00000000000479c3 */ /* 0x000e220000002500 */
[----:B------:R-:W1:Y:S07]  /*0030*/  LDCU UR5, c[0x0][0x3a0] ;  /* 0x00007400ff0577ac */ /* 0x000e6e0008000800 */
[----:B------:R-:W0:Y:S02]  /*0040*/  LDC R11, c[0x0][0x360] ;  /* 0x0000d800ff0b7b82 */ /* 0x000e240000000800 */
[----:B0-----:R-:W-:-:S05]  /*0050*/  IMAD R11, R11, UR4, R0 ;  /* 0x000000040b0b7c24 */ /* 0x001fca000f8e0200 */
[----:B-1----:R-:W-:-:S13]  /*0060*/  ISETP.GE.AND P0, PT, R11, UR5, PT ;  /* 0x000000050b007c0c */ /* 0x002fda000bf06270 */
[----:B------:R-:W-:Y:S05]  /*0070*/  @P0 EXIT ;  /* 0x000000000000094d */ /* 0x000fea0003800000 */
[----:B------:R-:W0:Y:S01]  /*0080*/  LDC.64 R6, c[0x0][0x380] ;  /* 0x0000e000ff067b82 */ /* 0x000e220000000a00 */
[----:B------:R-:W-:Y:S01]  /*0090*/  SHF.R.S32.HI R0, RZ, 0x1f, R11 ;  /* 0x0000001fff007819 */ /* 0x000fe2000001140b */
[----:B------:R-:W1:Y:S03]  /*00a0*/  LDCU.64 UR4, c[0x0][0x358] ;  /* 0x00006b00ff0477ac */ /* 0x000e660008000a00 */
[----:B------:R-:W-:-:S03]  /*00b0*/  LEA.HI R0, R0, R11, RZ, 0x4 ;  /* 0x0000000b00007211 */ /* 0x000fc600078f20ff */
[----:B------:R-:W2:Y:S01]  /*00c0*/  LDC.64 R2, c[0x0][0x390] ;  /* 0x0000e400ff027b82 */ /* 0x000ea20000000a00 */
[----:B------:R-:W-:-:S04]  /*00d0*/  LOP3.LUT R0, R0, 0xfffffff0, RZ, 0xc0, !PT ;  /* 0xfffffff000007812 */ /* 0x000fc800078ec0ff */
[----:B------:R-:W-:-:S03]  /*00e0*/  IADD3 R9, PT, PT, R11, -R0, RZ ;  /* 0x800000000b097210 */ /* 0x000fc60007ffe0ff */
[----:B------:R-:W3:Y:S01]  /*00f0*/  LDC.64 R4, c[0x0][0x398] ;  /* 0x0000e600ff047b82 */ /* 0x000ee20000000a00 */
[----:B0-----:R-:W-:-:S06]  /*0100*/  IMAD.WIDE R6, R11, 0x4, R6 ;  /* 0x000000040b067825 */ /* 0x001fcc00078e0206 */
[----:B-1----:R-:W4:Y:S01]  /*0110*/  LDG.E R7, desc[UR4][R6.64] ;  /* 0x0000000406077981 */ /* 0x002f22000c1e1900 */
[----:B--2---:R-:W-:-:S06]  /*0120*/  IMAD.WIDE R2, R9, 0x4, R2 ;  /* 0x0000000409027825 */ /* 0x004fcc00078e0202 */
[----:B------:R-:W4:Y:S01]  /*0130*/  LDG.E R2, desc[UR4][R2.64] ;  /* 0x0000000402027981 */ /* 0x000f22000c1e1900 */
[----:B---3--:R-:W-:Y:S02]  /*0140*/  IMAD.WIDE R4, R9, 0x4, R4 ;  /* 0x0000000409047825 */ /* 0x008fe400078e0204 */
[----:B------:R-:W0:Y:S04]  /*0150*/  LDC.64 R8, c[0x0][0x388] ;  /* 0x0000e200ff087b82 */ /* 0x000e280000000a00 */
[----:B------:R-:W2:Y:S01]  /*0160*/  LDG.E R4, desc[UR4][R4.64] ;  /* 0x0000000404047981 */ /* 0x000ea2000c1e1900 */
[----:B0-----:R-:W-:-:S04]  /*0170*/  IMAD.WIDE R8, R11, 0x4, R8 ;  /* 0x000000040b087825 */ /* 0x001fc800078e0208 */
[----:B----4-:R-:W-:-:S04]  /*0180*/  FMUL R13, R2, R7 ;  /* 0x00000007020d7220 */ /* 0x010fc80000400000 */
[----:B--2---:R-:W-:-:S05]  /*0190*/  FFMA R13, R4, R7, -R13 ;  /* 0x00000007040d7223 */ /* 0x004fca000000080d */
[----:B------:R-:W-:Y:S01]  /*01a0*/  STG.E desc[UR4][R8.64], R13 ;  /* 0x0000000d08007986 */ /* 0x000fe2000c101904 */
[----:B------:R-:W-:Y:S05]  /*01b0*/  EXIT ;  /* 0x000000000000794d */ /* 0x000fea0003800000 */
.L_x_0:
[----:B------:R-:W-:-:S00]  /*01c0*/  BRA `(.L_x_0) ;  /* 0xfffffffc00fc7947 */ /* 0x000fc0000383ffff */
[----:B------:R-:W-:-:S00]  /*01d0*/  NOP ;  /* 0x0000000000007918 */ /* 0x000fc00000000000 */
        /* <DEDUP_REMOVED lines=10> */
.L_x_1:


//--------------------- .nv.shared.reserved.0     --------------------------
	.section	.nv.shared.reserved.0,"aw",@nobits
	.weak		__nv_reservedSMEM_offset_0_alias
	.size		__nv_reservedSMEM_offset_0_alias, 0, 64
	.other		__nv_reservedSMEM_offset_0_alias,@"STO_CUDA_RESERVED_SHARED STV_DEFAULT"
__nv_reservedSMEM_offset_0_alias:
	.zero		0
	.zero		64


//--------------------- .nv.constant0._Z15vectorAddKernelPfS_S_S_i --------------------------
	.section	.nv.constant0._Z15vectorAddKernelPfS_S_S_i,"a",@progbits
	.sectionflags	@""
	.align	4
.nv.constant0._Z15vectorAddKernelPfS_S_S_i:
	.zero		932


//--------------------- SYMBOLS --------------------------

	.type		.nv.reservedSmem.offset0,@object
	.size		.nv.reservedSmem.offset0,0x4
